//
// Generated by NVIDIA NVVM Compiler
//
// Compiler Build ID: CL-36424714
// Cuda compilation tools, release 13.0, V13.0.88
// Based on NVVM 20.0.0
//

.version 9.0
.target sm_100
.address_size 64

	// .globl	_Z10gpu_kernelPfi

.visible .entry _Z10gpu_kernelPfi(
	.param .u64 .ptr .align 1 _Z10gpu_kernelPfi_param_0,
	.param .u32 _Z10gpu_kernelPfi_param_1
)
{
	.reg .pred 	%p<2>;
	.reg .b32 	%r<6>;
	.reg .b32 	%f<12>;
	.reg .b64 	%rd<5>;

	ld.param.u64 	%rd1, [_Z10gpu_kernelPfi_param_0];
	ld.param.u32 	%r2, [_Z10gpu_kernelPfi_param_1];
	mov.u32 	%r3, %ctaid.x;
	mov.u32 	%r4, %ntid.x;
	mov.u32 	%r5, %tid.x;
	mad.lo.s32 	%r1, %r3, %r4, %r5;
	setp.ge.s32 	%p1, %r1, %r2;
	@%p1 bra 	$L__BB0_2;
	cvta.to.global.u64 	%rd2, %rd1;
	mul.wide.s32 	%rd3, %r1, 4;
	add.s64 	%rd4, %rd2, %rd3;
	ld.global.f32 	%f1, [%rd4];
	fma.rn.f32 	%f2, %f1, 0f3F800347, 0f38D1B717;
	fma.rn.f32 	%f3, %f2, 0f3F800347, 0f38D1B717;
	fma.rn.f32 	%f4, %f3, 0f3F800347, 0f38D1B717;
	fma.rn.f32 	%f5, %f4, 0f3F800347, 0f38D1B717;
	fma.rn.f32 	%f6, %f5, 0f3F800347, 0f38D1B717;
	fma.rn.f32 	%f7, %f6, 0f3F800347, 0f38D1B717;
	fma.rn.f32 	%f8, %f7, 0f3F800347, 0f38D1B717;
	fma.rn.f32 	%f9, %f8, 0f3F800347, 0f38D1B717;
	fma.rn.f32 	%f10, %f9, 0f3F800347, 0f38D1B717;
	fma.rn.f32 	%f11, %f10, 0f3F800347, 0f38D1B717;
	st.global.f32 	[%rd4], %f11;
$L__BB0_2:
	ret;

}


// ===== COMPILED SASS (sm_100) =====

	.target	sm_100

	.elftype	@"ET_EXEC"


//--------------------- .note.nv.tkinfo           --------------------------
	.section	.note.nv.tkinfo,"",@"SHT_NOTE"
	.sectionflags	@"SHF_NOTE_NV_TKINFO"
	.tkinfo
        /*0018*/ 	.word	0x00000002
        /*0030*/ 	.string	""
        /*0030*/ 	.string	"ptxas"
        /*0030*/ 	.string	"Cuda compilation tools, release 13.0, V13.0.88"
        /*0030*/ 	.string	"Build cuda_13.0.r13.0/compiler.36424714_0"
        /*0030*/ 	.string	"-arch sm_100 -m 64 "



//--------------------- .note.nv.cuinfo           --------------------------
	.section	.note.nv.cuinfo,"",@"SHT_NOTE"
	.sectionflags	@"SHF_NOTE_NV_CUINFO"
        /*0018*/ 	.short	0x0002
        /*001a*/ 	.short	0x0064
        /*001c*/ 	.short	0x0082
	.zero		2


//--------------------- .nv.info                  --------------------------
	.section	.nv.info,"",@"SHT_CUDA_INFO"
	.align	4


	//----- nvinfo : EIATTR_REGCOUNT
	.align		4
        /*0000*/ 	.byte	0x04, 0x2f
        /*0002*/ 	.short	(.L_1 - .L_0)
	.align		4
.L_0:
        /*0004*/ 	.word	index@(_Z10gpu_kernelPfi)
        /*0008*/ 	.word	0x00000008


	//----- nvinfo : EIATTR_FRAME_SIZE
	.align		4
.L_1:
        /*000c*/ 	.byte	0x04, 0x11
        /*000e*/ 	.short	(.L_3 - .L_2)
	.align		4
.L_2:
        /*0010*/ 	.word	index@(_Z10gpu_kernelPfi)
        /*0014*/ 	.word	0x00000000


	//----- nvinfo : EIATTR_MIN_STACK_SIZE
	.align		4
.L_3:
        /*0018*/ 	.byte	0x04, 0x12
        /*001a*/ 	.short	(.L_5 - .L_4)
	.align		4
.L_4:
        /*001c*/ 	.word	index@(_Z10gpu_kernelPfi)
        /*0020*/ 	.word	0x00000000
.L_5:


//--------------------- .nv.compat                --------------------------
	.section	.nv.compat,"",@"SHT_CUDA_COMPAT_INFO"
	.align	4
        /*0000*/ 	.byte	0x02, 0x09, 0x00, 0x00, 0x02, 0x02, 0x01, 0x00, 0x02, 0x05, 0x05, 0x00, 0x03, 0x07, 0x01, 0x01
        /*0010*/ 	.byte	0x02, 0x03, 0x00, 0x00, 0x02, 0x06, 0x01, 0x00, 0x04, 0x0b, 0x08, 0x00, 0x09, 0x00, 0x00, 0x00
        /*0020*/ 	.byte	0x00, 0x00, 0x00, 0x00


//--------------------- .nv.info._Z10gpu_kernelPfi --------------------------
	.section	.nv.info._Z10gpu_kernelPfi,"",@"SHT_CUDA_INFO"
	.sectionflags	@""
	.align	4


	//----- nvinfo : EIATTR_CUDA_API_VERSION
	.align		4
        /*0000*/ 	.byte	0x04, 0x37
        /*0002*/ 	.short	(.L_7 - .L_6)
.L_6:
        /*0004*/ 	.word	0x00000082


	//----- nvinfo : EIATTR_KPARAM_INFO
	.align		4
.L_7:
        /*0008*/ 	.byte	0x04, 0x17
        /*000a*/ 	.short	(.L_9 - .L_8)
.L_8:
        /*000c*/ 	.word	0x00000000
        /*0010*/ 	.short	0x0001
        /*0012*/ 	.short	0x0008
        /*0014*/ 	.byte	0x00, 0xf0, 0x11, 0x00


	//----- nvinfo : EIATTR_KPARAM_INFO
	.align		4
.L_9:
        /*0018*/ 	.byte	0x04, 0x17
        /*001a*/ 	.short	(.L_11 - .L_10)
.L_10:
        /*001c*/ 	.word	0x00000000
        /*0020*/ 	.short	0x0000
        /*0022*/ 	.short	0x0000
        /*0024*/ 	.byte	0x00, 0xf5, 0x21, 0x00


	//----- nvinfo : EIATTR_SPARSE_MMA_MASK
	.align		4
.L_11:
        /*0028*/ 	.byte	0x03, 0x50
        /*002a*/ 	.short	0x0000


	//----- nvinfo : EIATTR_MAXREG_COUNT
	.align		4
        /*002c*/ 	.byte	0x03, 0x1b
        /*002e*/ 	.short	0x00ff


	//----- nvinfo : EIATTR_MERCURY_ISA_VERSION
	.align		4
        /*0030*/ 	.byte	0x03, 0x5f
        /*0032*/ 	.short	0x0101


	//----- nvinfo : EIATTR_VRC_CTA_INIT_COUNT
	.align		4
        /*0034*/ 	.byte	0x02, 0x4a
	.zero		1
	.zero		1


	//----- nvinfo : EIATTR_EXIT_INSTR_OFFSETS
	.align		4
        /*0038*/ 	.byte	0x04, 0x1c
        /*003a*/ 	.short	(.L_13 - .L_12)


	//   ....[0]....
.L_12:
        /*003c*/ 	.word	0x00000070


	//   ....[1]....
        /*0040*/ 	.word	0x00000180


	//----- nvinfo : EIATTR_CBANK_PARAM_SIZE
	.align		4
.L_13:
        /*0044*/ 	.byte	0x03, 0x19
        /*0046*/ 	.short	0x000c


	//----- nvinfo : EIATTR_PARAM_CBANK
	.align		4
        /*0048*/ 	.byte	0x04, 0x0a
        /*004a*/ 	.short	(.L_15 - .L_14)
	.align		4
.L_14:
        /*004c*/ 	.word	index@(.nv.constant0._Z10gpu_kernelPfi)
        /*0050*/ 	.short	0x0380
        /*0052*/ 	.short	0x000c


	//----- nvinfo : EIATTR_SW_WAR
	.align		4
.L_15:
        /*0054*/ 	.byte	0x04, 0x36
        /*0056*/ 	.short	(.L_17 - .L_16)
.L_16:
        /*0058*/ 	.word	0x00000008
.L_17:


//--------------------- .nv.callgraph             --------------------------
	.section	.nv.callgraph,"",@"SHT_CUDA_CALLGRAPH"
	.align	4
	.sectionentsize	8
	.align		4
        /*0000*/ 	.word	0x00000000
	.align		4
        /*0004*/ 	.word	0xffffffff
	.align		4
        /*0008*/ 	.word	0x00000000
	.align		4
        /*000c*/ 	.word	0xfffffffe
	.align		4
        /*0010*/ 	.word	0x00000000
	.align		4
        /*0014*/ 	.word	0xfffffffd
	.align		4
        /*0018*/ 	.word	0x00000000
	.align		4
        /*001c*/ 	.word	0xfffffffc


//--------------------- .text._Z10gpu_kernelPfi   --------------------------
	.section	.text._Z10gpu_kernelPfi,"ax",@progbits
	.align	128
        .global         _Z10gpu_kernelPfi
        .type           _Z10gpu_kernelPfi,@function
        .size           _Z10gpu_kernelPfi,(.L_x_1 - _Z10gpu_kernelPfi)
        .other          _Z10gpu_kernelPfi,@"STO_CUDA_ENTRY STV_DEFAULT"
_Z10gpu_kernelPfi:
.text._Z10gpu_kernelPfi:
[----:B------:R-:W-:Y:S01]  /*0000*/  LDC R1, c[0x0][0x37c] ;  /* 0x0000df00ff017b82 */ /* 0x000fe20000000800 */
[----:B------:R-:W0:Y:S07]  /*0010*/  S2R R0, SR_TID.X ;  /* 0x0000000000007919 */ /* 0x000e2e0000002100 */
[----:B------:R-:W0:Y:S01]  /*0020*/  S2UR UR4, SR_CTAID.X ;  /* 0x00000000000479c3 */ /* 0x000e220000002500 */
[----:B------:R-:W1:Y:S07]  /*0030*/  LDCU UR5, c[0x0][0x388] ;  /* 0x00007100ff0577ac */ /* 0x000e6e0008000800 */
[----:B------:R-:W0:Y:S02]  /*0040*/  LDC R5, c[0x0][0x360] ;  /* 0x0000d800ff057b82 */ /* 0x000e240000000800 */
[----:B0-----:R-:W-:-:S05]  /*0050*/  IMAD R5, R5, UR4, R0 ;  /* 0x0000000405057c24 */ /* 0x001fca000f8e0200 */
[----:B-1----:R-:W-:-:S13]  /*0060*/  ISETP.GE.AND P0, PT, R5, UR5, PT ;  /* 0x0000000505007c0c */ /* 0x002fda000bf06270 */
[----:B------:R-:W-:Y:S05]  /*0070*/  @P0 EXIT ;  /* 0x000000000000094d */ /* 0x000fea0003800000 */
[----:B------:R-:W0:Y:S01]  /*0080*/  LDC.64 R2, c[0x0][0x380] ;  /* 0x0000e000ff027b82 */ /* 0x000e220000000a00 */
[----:B------:R-:W1:Y:S01]  /*0090*/  LDCU.64 UR4, c[0x0][0x358] ;  /* 0x00006b00ff0477ac */ /* 0x000e620008000a00 */
[----:B0-----:R-:W-:-:S05]  /*00a0*/  IMAD.WIDE R2, R5, 0x4, R2 ;  /* 0x0000000405027825 */ /* 0x001fca00078e0202 */
[----:B-1----:R-:W2:Y:S01]  /*00b0*/  LDG.E R0, desc[UR4][R2.64] ;  /* 0x0000000402007981 */ /* 0x002ea2000c1e1900 */
[----:B------:R-:W-:-:S05]  /*00c0*/  HFMA2 R5, -RZ, RZ, 1.875, 5.0008296966552734375e-05 ;  /* 0x3f800347ff057431 */ /* 0x000fca00000001ff */
[----:B--2---:R-:W-:-:S04]  /*00d0*/  FFMA R0, R0, R5, 9.9999997473787516356e-05 ;  /* 0x38d1b71700007423 */ /* 0x004fc80000000005 */
[----:B------:R-:W-:-:S04]  /*00e0*/  FFMA R0, R0, R5, 9.9999997473787516356e-05 ;  /* 0x38d1b71700007423 */ /* 0x000fc80000000005 */
[----:B------:R-:W-:-:S04]  /*00f0*/  FFMA R0, R0, R5, 9.9999997473787516356e-05 ;  /* 0x38d1b71700007423 */ /* 0x000fc80000000005 */
[----:B------:R-:W-:-:S04]  /*0100*/  FFMA R0, R0, R5, 9.9999997473787516356e-05 ;  /* 0x38d1b71700007423 */ /* 0x000fc80000000005 */
[----:B------:R-:W-:-:S04]  /*0110*/  FFMA R0, R0, R5, 9.9999997473787516356e-05 ;  /* 0x38d1b71700007423 */ /* 0x000fc80000000005 */
[----:B------:R-:W-:-:S04]  /*0120*/  FFMA R0, R0, R5, 9.9999997473787516356e-05 ;  /* 0x38d1b71700007423 */ /* 0x000fc80000000005 */
[----:B------:R-:W-:-:S04]  /*0130*/  FFMA R0, R0, R5, 9.9999997473787516356e-05 ;  /* 0x38d1b71700007423 */ /* 0x000fc80000000005 */
[----:B------:R-:W-:-:S04]  /*0140*/  FFMA R0, R0, R5, 9.9999997473787516356e-05 ;  /* 0x38d1b71700007423 */ /* 0x000fc80000000005 */
[----:B------:R-:W-:-:S04]  /*0150*/  FFMA R0, R0, R5, 9.9999997473787516356e-05 ;  /* 0x38d1b71700007423 */ /* 0x000fc80000000005 */
[----:B------:R-:W-:-:S05]  /*0160*/  FFMA R5, R0, R5, 9.9999997473787516356e-05 ;  /* 0x38d1b71700057423 */ /* 0x000fca0000000005 */
[----:B------:R-:W-:Y:S01]  /*0170*/  STG.E desc[UR4][R2.64], R5 ;  /* 0x0000000502007986 */ /* 0x000fe2000c101904 */
[----:B------:R-:W-:Y:S05]  /*0180*/  EXIT ;  /* 0x000000000000794d */ /* 0x000fea0003800000 */
.L_x_0:
[----:B------:R-:W-:-:S00]  /*0190*/  BRA `(.L_x_0) ;  /* 0xfffffffc00fc7947 */ /* 0x000fc0000383ffff */
[----:B------:R-:W-:-:S00]  /*01a0*/  NOP ;  /* 0x0000000000007918 */ /* 0x000fc00000000000 */
        /* <DEDUP_REMOVED lines=13> */
.L_x_1:


//--------------------- .nv.shared.reserved.0     --------------------------
	.section	.nv.shared.reserved.0,"aw",@nobits
	.weak		__nv_reservedSMEM_offset_0_alias
	.size		__nv_reservedSMEM_offset_0_alias, 0, 64
	.other		__nv_reservedSMEM_offset_0_alias,@"STO_CUDA_RESERVED_SHARED STV_DEFAULT"
__nv_reservedSMEM_offset_0_alias:
	.zero		0
	.zero		64


//--------------------- .nv.constant0._Z10gpu_kernelPfi --------------------------
	.section	.nv.constant0._Z10gpu_kernelPfi,"a",@progbits
	.sectionflags	@""
	.align	4
.nv.constant0._Z10gpu_kernelPfi:
	.zero		908


//--------------------- SYMBOLS --------------------------

	.type		.nv.reservedSmem.offset0,@object
	.size		.nv.reservedSmem.offset0,0x4
